//
// Generated by NVIDIA NVVM Compiler
//
// Compiler Build ID: CL-36424714
// Cuda compilation tools, release 13.0, V13.0.88
// Based on NVVM 20.0.0
//

.version 9.0
.target sm_100
.address_size 64

	// .globl	_Z15initIdentityGPUP7double2i

.visible .entry _Z15initIdentityGPUP7double2i(
	.param .u64 .ptr .align 1 _Z15initIdentityGPUP7double2i_param_0,
	.param .u32 _Z15initIdentityGPUP7double2i_param_1
)
{
	.reg .pred 	%p<3>;
	.reg .b32 	%r<10>;
	.reg .b64 	%rd<8>;
	.reg .b64 	%fd<3>;

	ld.param.u64 	%rd2, [_Z15initIdentityGPUP7double2i_param_0];
	ld.param.u32 	%r2, [_Z15initIdentityGPUP7double2i_param_1];
	cvta.to.global.u64 	%rd1, %rd2;
	mov.u32 	%r3, %ntid.x;
	mov.u32 	%r4, %ctaid.x;
	mov.u32 	%r5, %tid.x;
	mad.lo.s32 	%r1, %r3, %r4, %r5;
	mul.lo.s32 	%r6, %r2, %r2;
	setp.ge.s32 	%p1, %r1, %r6;
	@%p1 bra 	$L__BB0_4;
	div.s32 	%r7, %r1, %r2;
	mul.lo.s32 	%r8, %r7, %r2;
	sub.s32 	%r9, %r1, %r8;
	setp.ne.s32 	%p2, %r7, %r9;
	@%p2 bra 	$L__BB0_3;
	mul.wide.s32 	%rd6, %r1, 16;
	add.s64 	%rd7, %rd1, %rd6;
	mov.f64 	%fd1, 0d0000000000000000;
	mov.f64 	%fd2, 0d3FF0000000000000;
	st.global.v2.f64 	[%rd7], {%fd2, %fd1};
	bra.uni 	$L__BB0_4;
$L__BB0_3:
	mul.wide.s32 	%rd3, %r1, 16;
	add.s64 	%rd4, %rd1, %rd3;
	mov.b64 	%rd5, 0;
	st.global.u64 	[%rd4], %rd5;
$L__BB0_4:
	ret;

}


// ===== COMPILED SASS (sm_100) =====

	.target	sm_100

	.elftype	@"ET_EXEC"


//--------------------- .note.nv.tkinfo           --------------------------
	.section	.note.nv.tkinfo,"",@"SHT_NOTE"
	.sectionflags	@"SHF_NOTE_NV_TKINFO"
	.tkinfo
        /*0018*/ 	.word	0x00000002
        /*0030*/ 	.string	""
        /*0030*/ 	.string	"ptxas"
        /*0030*/ 	.string	"Cuda compilation tools, release 13.0, V13.0.88"
        /*0030*/ 	.string	"Build cuda_13.0.r13.0/compiler.36424714_0"
        /*0030*/ 	.string	"-arch sm_100 -m 64 "



//--------------------- .note.nv.cuinfo           --------------------------
	.section	.note.nv.cuinfo,"",@"SHT_NOTE"
	.sectionflags	@"SHF_NOTE_NV_CUINFO"
        /*0018*/ 	.short	0x0002
        /*001a*/ 	.short	0x0064
        /*001c*/ 	.short	0x0082
	.zero		2


//--------------------- .nv.info                  --------------------------
	.section	.nv.info,"",@"SHT_CUDA_INFO"
	.align	4


	//----- nvinfo : EIATTR_REGCOUNT
	.align		4
        /*0000*/ 	.byte	0x04, 0x2f
        /*0002*/ 	.short	(.L_1 - .L_0)
	.align		4
.L_0:
        /*0004*/ 	.word	index@(_Z15initIdentityGPUP7double2i)
        /*0008*/ 	.word	0x0000000c


	//----- nvinfo : EIATTR_FRAME_SIZE
	.align		4
.L_1:
        /*000c*/ 	.byte	0x04, 0x11
        /*000e*/ 	.short	(.L_3 - .L_2)
	.align		4
.L_2:
        /*0010*/ 	.word	index@(_Z15initIdentityGPUP7double2i)
        /*0014*/ 	.word	0x00000000


	//----- nvinfo : EIATTR_MIN_STACK_SIZE
	.align		4
.L_3:
        /*0018*/ 	.byte	0x04, 0x12
        /*001a*/ 	.short	(.L_5 - .L_4)
	.align		4
.L_4:
        /*001c*/ 	.word	index@(_Z15initIdentityGPUP7double2i)
        /*0020*/ 	.word	0x00000000
.L_5:


//--------------------- .nv.compat                --------------------------
	.section	.nv.compat,"",@"SHT_CUDA_COMPAT_INFO"
	.align	4
        /*0000*/ 	.byte	0x02, 0x09, 0x00, 0x00, 0x02, 0x02, 0x01, 0x00, 0x02, 0x05, 0x05, 0x00, 0x03, 0x07, 0x01, 0x01
        /*0010*/ 	.byte	0x02, 0x03, 0x00, 0x00, 0x02, 0x06, 0x01, 0x00, 0x04, 0x0b, 0x08, 0x00, 0x09, 0x00, 0x00, 0x00
        /*0020*/ 	.byte	0x00, 0x00, 0x00, 0x00


//--------------------- .nv.info._Z15initIdentityGPUP7double2i --------------------------
	.section	.nv.info._Z15initIdentityGPUP7double2i,"",@"SHT_CUDA_INFO"
	.sectionflags	@""
	.align	4


	//----- nvinfo : EIATTR_CUDA_API_VERSION
	.align		4
        /*0000*/ 	.byte	0x04, 0x37
        /*0002*/ 	.short	(.L_7 - .L_6)
.L_6:
        /*0004*/ 	.word	0x00000082


	//----- nvinfo : EIATTR_KPARAM_INFO
	.align		4
.L_7:
        /*0008*/ 	.byte	0x04, 0x17
        /*000a*/ 	.short	(.L_9 - .L_8)
.L_8:
        /*000c*/ 	.word	0x00000000
        /*0010*/ 	.short	0x0001
        /*0012*/ 	.short	0x0008
        /*0014*/ 	.byte	0x00, 0xf0, 0x11, 0x00


	//----- nvinfo : EIATTR_KPARAM_INFO
	.align		4
.L_9:
        /*0018*/ 	.byte	0x04, 0x17
        /*001a*/ 	.short	(.L_11 - .L_10)
.L_10:
        /*001c*/ 	.word	0x00000000
        /*0020*/ 	.short	0x0000
        /*0022*/ 	.short	0x0000
        /*0024*/ 	.byte	0x00, 0xf5, 0x21, 0x00


	//----- nvinfo : EIATTR_SPARSE_MMA_MASK
	.align		4
.L_11:
        /*0028*/ 	.byte	0x03, 0x50
        /*002a*/ 	.short	0x0000


	//----- nvinfo : EIATTR_MAXREG_COUNT
	.align		4
        /*002c*/ 	.byte	0x03, 0x1b
        /*002e*/ 	.short	0x00ff


	//----- nvinfo : EIATTR_MERCURY_ISA_VERSION
	.align		4
        /*0030*/ 	.byte	0x03, 0x5f
        /*0032*/ 	.short	0x0101


	//----- nvinfo : EIATTR_VRC_CTA_INIT_COUNT
	.align		4
        /*0034*/ 	.byte	0x02, 0x4a
	.zero		1
	.zero		1


	//----- nvinfo : EIATTR_EXIT_INSTR_OFFSETS
	.align		4
        /*0038*/ 	.byte	0x04, 0x1c
        /*003a*/ 	.short	(.L_13 - .L_12)


	//   ....[0]....
.L_12:
        /*003c*/ 	.word	0x00000080


	//   ....[1]....
        /*0040*/ 	.word	0x000002a0


	//   ....[2]....
        /*0044*/ 	.word	0x000002e0


	//----- nvinfo : EIATTR_CBANK_PARAM_SIZE
	.align		4
.L_13:
        /*0048*/ 	.byte	0x03, 0x19
        /*004a*/ 	.short	0x000c


	//----- nvinfo : EIATTR_PARAM_CBANK
	.align		4
        /*004c*/ 	.byte	0x04, 0x0a
        /*004e*/ 	.short	(.L_15 - .L_14)
	.align		4
.L_14:
        /*0050*/ 	.word	index@(.nv.constant0._Z15initIdentityGPUP7double2i)
        /*0054*/ 	.short	0x0380
        /*0056*/ 	.short	0x000c


	//----- nvinfo : EIATTR_SW_WAR
	.align		4
.L_15:
        /*0058*/ 	.byte	0x04, 0x36
        /*005a*/ 	.short	(.L_17 - .L_16)
.L_16:
        /*005c*/ 	.word	0x00000008
.L_17:


//--------------------- .nv.callgraph             --------------------------
	.section	.nv.callgraph,"",@"SHT_CUDA_CALLGRAPH"
	.align	4
	.sectionentsize	8
	.align		4
        /*0000*/ 	.word	0x00000000
	.align		4
        /*0004*/ 	.word	0xffffffff
	.align		4
        /*0008*/ 	.word	0x00000000
	.align		4
        /*000c*/ 	.word	0xfffffffe
	.align		4
        /*0010*/ 	.word	0x00000000
	.align		4
        /*0014*/ 	.word	0xfffffffd
	.align		4
        /*0018*/ 	.word	0x00000000
	.align		4
        /*001c*/ 	.word	0xfffffffc


//--------------------- .text._Z15initIdentityGPUP7double2i --------------------------
	.section	.text._Z15initIdentityGPUP7double2i,"ax",@progbits
	.align	128
        .global         _Z15initIdentityGPUP7double2i
        .type           _Z15initIdentityGPUP7double2i,@function
        .size           _Z15initIdentityGPUP7double2i,(.L_x_1 - _Z15initIdentityGPUP7double2i)
        .other          _Z15initIdentityGPUP7double2i,@"STO_CUDA_ENTRY STV_DEFAULT"
_Z15initIdentityGPUP7double2i:
.text._Z15initIdentityGPUP7double2i:
[----:B------:R-:W-:Y:S01]  /*0000*/  LDC R1, c[0x0][0x37c] ;  /* 0x0000df00ff017b82 */ /* 0x000fe20000000800 */
[----:B------:R-:W0:Y:S07]  /*0010*/  S2R R0, SR_CTAID.X ;  /* 0x0000000000007919 */ /* 0x000e2e0000002500 */
[----:B------:R-:W1:Y:S01]  /*0020*/  LDC R5, c[0x0][0x388] ;  /* 0x0000e200ff057b82 */ /* 0x000e620000000800 */
[----:B------:R-:W0:Y:S01]  /*0030*/  LDCU UR4, c[0x0][0x360] ;  /* 0x00006c00ff0477ac */ /* 0x000e220008000800 */
[----:B------:R-:W0:Y:S02]  /*0040*/  S2R R3, SR_TID.X ;  /* 0x0000000000037919 */ /* 0x000e240000002100 */
[----:B0-----:R-:W-:-:S02]  /*0050*/  IMAD R0, R0, UR4, R3 ;  /* 0x0000000400007c24 */ /* 0x001fc4000f8e0203 */
[----:B-1----:R-:W-:-:S05]  /*0060*/  IMAD R3, R5, R5, RZ ;  /* 0x0000000505037224 */ /* 0x002fca00078e02ff */
[----:B------:R-:W-:-:S13]  /*0070*/  ISETP.GE.AND P0, PT, R0, R3, PT ;  /* 0x000000030000720c */ /* 0x000fda0003f06270 */
[----:B------:R-:W-:Y:S05]  /*0080*/  @P0 EXIT ;  /* 0x000000000000094d */ /* 0x000fea0003800000 */
[----:B------:R-:W-:Y:S01]  /*0090*/  IABS R7, R5 ;  /* 0x0000000500077213 */ /* 0x000fe20000000000 */
[----:B------:R-:W0:Y:S03]  /*00a0*/  LDCU.64 UR4, c[0x0][0x358] ;  /* 0x00006b00ff0477ac */ /* 0x000e260008000a00 */
[----:B------:R-:W1:Y:S08]  /*00b0*/  I2F.RP R4, R7 ;  /* 0x0000000700047306 */ /* 0x000e700000209400 */
[----:B-1----:R-:W1:Y:S02]  /*00c0*/  MUFU.RCP R4, R4 ;  /* 0x0000000400047308 */ /* 0x002e640000001000 */
[----:B-1----:R-:W-:-:S06]  /*00d0*/  VIADD R2, R4, 0xffffffe ;  /* 0x0ffffffe04027836 */ /* 0x002fcc0000000000 */
[----:B------:R1:W2:Y:S02]  /*00e0*/  F2I.FTZ.U32.TRUNC.NTZ R3, R2 ;  /* 0x0000000200037305 */ /* 0x0002a4000021f000 */
[----:B-1----:R-:W-:Y:S01]  /*00f0*/  IMAD.MOV.U32 R2, RZ, RZ, RZ ;  /* 0x000000ffff027224 */ /* 0x002fe200078e00ff */
[----:B--2---:R-:W-:-:S05]  /*0100*/  IADD3 R6, PT, PT, RZ, -R3, RZ ;  /* 0x80000003ff067210 */ /* 0x004fca0007ffe0ff */
[----:B------:R-:W-:Y:S01]  /*0110*/  IMAD R9, R6, R7, RZ ;  /* 0x0000000706097224 */ /* 0x000fe200078e02ff */
[----:B------:R-:W-:-:S03]  /*0120*/  IABS R6, R0 ;  /* 0x0000000000067213 */ /* 0x000fc60000000000 */
[----:B------:R-:W-:Y:S01]  /*0130*/  IMAD.HI.U32 R3, R3, R9, R2 ;  /* 0x0000000903037227 */ /* 0x000fe200078e0002 */
[----:B------:R-:W-:-:S04]  /*0140*/  LOP3.LUT R2, R0, R5, RZ, 0x3c, !PT ;  /* 0x0000000500027212 */ /* 0x000fc800078e3cff */
[----:B------:R-:W-:Y:S01]  /*0150*/  ISETP.GE.AND P1, PT, R2, RZ, PT ;  /* 0x000000ff0200720c */ /* 0x000fe20003f26270 */
[----:B------:R-:W-:-:S05]  /*0160*/  IMAD.HI.U32 R3, R3, R6, RZ ;  /* 0x0000000603037227 */ /* 0x000fca00078e00ff */
[----:B------:R-:W-:-:S05]  /*0170*/  IADD3 R4, PT, PT, -R3, RZ, RZ ;  /* 0x000000ff03047210 */ /* 0x000fca0007ffe1ff */
[----:B------:R-:W-:-:S05]  /*0180*/  IMAD R4, R7, R4, R6 ;  /* 0x0000000407047224 */ /* 0x000fca00078e0206 */
[----:B------:R-:W-:-:S13]  /*0190*/  ISETP.GT.U32.AND P2, PT, R7, R4, PT ;  /* 0x000000040700720c */ /* 0x000fda0003f44070 */
[----:B------:R-:W-:Y:S01]  /*01a0*/  @!P2 IMAD.IADD R4, R4, 0x1, -R7 ;  /* 0x000000010404a824 */ /* 0x000fe200078e0a07 */
[----:B------:R-:W-:Y:S02]  /*01b0*/  @!P2 IADD3 R3, PT, PT, R3, 0x1, RZ ;  /* 0x000000010303a810 */ /* 0x000fe40007ffe0ff */
[----:B------:R-:W-:Y:S02]  /*01c0*/  ISETP.NE.AND P2, PT, R5, RZ, PT ;  /* 0x000000ff0500720c */ /* 0x000fe40003f45270 */
[----:B------:R-:W-:Y:S02]  /*01d0*/  ISETP.GE.U32.AND P0, PT, R4, R7, PT ;  /* 0x000000070400720c */ /* 0x000fe40003f06070 */
[----:B------:R-:W-:-:S11]  /*01e0*/  CS2R R6, SRZ ;  /* 0x0000000000067805 */ /* 0x000fd6000001ff00 */
[----:B------:R-:W-:-:S05]  /*01f0*/  @P0 VIADD R3, R3, 0x1 ;  /* 0x0000000103030836 */ /* 0x000fca0000000000 */
[----:B------:R-:W-:Y:S02]  /*0200*/  @!P1 IADD3 R3, PT, PT, -R3, RZ, RZ ;  /* 0x000000ff03039210 */ /* 0x000fe40007ffe1ff */
[----:B------:R-:W-:-:S05]  /*0210*/  @!P2 LOP3.LUT R3, RZ, R5, RZ, 0x33, !PT ;  /* 0x00000005ff03a212 */ /* 0x000fca00078e33ff */
[----:B------:R-:W-:-:S04]  /*0220*/  IMAD.MOV R2, RZ, RZ, -R3 ;  /* 0x000000ffff027224 */ /* 0x000fc800078e0a03 */
[----:B------:R-:W-:-:S05]  /*0230*/  IMAD R2, R5, R2, R0 ;  /* 0x0000000205027224 */ /* 0x000fca00078e0200 */
[----:B------:R-:W-:-:S13]  /*0240*/  ISETP.NE.AND P0, PT, R3, R2, PT ;  /* 0x000000020300720c */ /* 0x000fda0003f05270 */
[----:B------:R-:W1:Y:S01]  /*0250*/  @!P0 LDC.64 R2, c[0x0][0x380] ;  /* 0x0000e000ff028b82 */ /* 0x000e620000000a00 */
[----:B------:R-:W-:Y:S01]  /*0260*/  @!P0 MOV R4, 0x0 ;  /* 0x0000000000048802 */ /* 0x000fe20000000f00 */
[----:B------:R-:W-:Y:S02]  /*0270*/  @!P0 IMAD.MOV.U32 R5, RZ, RZ, 0x3ff00000 ;  /* 0x3ff00000ff058424 */ /* 0x000fe400078e00ff */
[----:B-1----:R-:W-:-:S05]  /*0280*/  @!P0 IMAD.WIDE R2, R0, 0x10, R2 ;  /* 0x0000001000028825 */ /* 0x002fca00078e0202 */
[----:B0-----:R0:W-:Y:S01]  /*0290*/  @!P0 STG.E.128 desc[UR4][R2.64], R4 ;  /* 0x0000000402008986 */ /* 0x0011e2000c101d04 */
[----:B------:R-:W-:Y:S05]  /*02a0*/  @!P0 EXIT ;  /* 0x000000000000894d */ /* 0x000fea0003800000 */
[----:B0-----:R-:W0:Y:S02]  /*02b0*/  LDC.64 R2, c[0x0][0x380] ;  /* 0x0000e000ff027b82 */ /* 0x001e240000000a00 */
[----:B0-----:R-:W-:-:S05]  /*02c0*/  IMAD.WIDE R2, R0, 0x10, R2 ;  /* 0x0000001000027825 */ /* 0x001fca00078e0202 */
[----:B------:R-:W-:Y:S01]  /*02d0*/  STG.E.64 desc[UR4][R2.64], RZ ;  /* 0x000000ff02007986 */ /* 0x000fe2000c101b04 */
[----:B------:R-:W-:Y:S05]  /*02e0*/  EXIT ;  /* 0x000000000000794d */ /* 0x000fea0003800000 */
.L_x_0:
[----:B------:R-:W-:-:S00]  /*02f0*/  BRA `(.L_x_0) ;  /* 0xfffffffc00fc7947 */ /* 0x000fc0000383ffff */
[----:B------:R-:W-:-:S00]  /*0300*/  NOP ;  /* 0x0000000000007918 */ /* 0x000fc00000000000 */
[----:B------:R-:W-:-:S00]  /*0310*/  NOP ;  /* 0x0000000000007918 */ /* 0x000fc00000000000 */
[----:B------:R-:W-:-:S00]  /*0320*/  NOP ;  /* 0x0000000000007918 */ /* 0x000fc00000000000 */
[----:B------:R-:W-:-:S00]  /*0330*/  NOP ;  /* 0x0000000000007918 */ /* 0x000fc00000000000 */
[----:B------:R-:W-:-:S00]  /*0340*/  NOP ;  /* 0x0000000000007918 */ /* 0x000fc00000000000 */
[----:B------:R-:W-:-:S00]  /*0350*/  NOP ;  /* 0x0000000000007918 */ /* 0x000fc00000000000 */
[----:B------:R-:W-:-:S00]  /*0360*/  NOP ;  /* 0x0000000000007918 */ /* 0x000fc00000000000 */
[----:B------:R-:W-:-:S00]  /*0370*/  NOP ;  /* 0x0000000000007918 */ /* 0x000fc00000000000 */
.L_x_1:


//--------------------- .nv.shared.reserved.0     --------------------------
	.section	.nv.shared.reserved.0,"aw",@nobits
	.weak		__nv_reservedSMEM_offset_0_alias
	.size		__nv_reservedSMEM_offset_0_alias, 0, 64
	.other		__nv_reservedSMEM_offset_0_alias,@"STO_CUDA_RESERVED_SHARED STV_DEFAULT"
__nv_reservedSMEM_offset_0_alias:
	.zero		0
	.zero		64


//--------------------- .nv.constant0._Z15initIdentityGPUP7double2i --------------------------
	.section	.nv.constant0._Z15initIdentityGPUP7double2i,"a",@progbits
	.sectionflags	@""
	.align	4
.nv.constant0._Z15initIdentityGPUP7double2i:
	.zero		908


//--------------------- SYMBOLS --------------------------

	.type		.nv.reservedSmem.offset0,@object
	.size		.nv.reservedSmem.offset0,0x4
